//
// Generated by NVIDIA NVVM Compiler
//
// Compiler Build ID: CL-36424714
// Cuda compilation tools, release 13.0, V13.0.88
// Based on NVVM 20.0.0
//

.version 9.0
.target sm_100
.address_size 64

	// .globl	_Z10hello_cudav
.extern .func  (.param .b32 func_retval0) vprintf
(
	.param .b64 vprintf_param_0,
	.param .b64 vprintf_param_1
)
;
.global .align 1 .b8 $str[22] = {72, 101, 108, 108, 111, 32, 119, 111, 114, 108, 100, 32, 105, 110, 32, 99, 117, 100, 97, 32, 10};

.visible .entry _Z10hello_cudav()
{
	.reg .b32 	%r<3>;
	.reg .b64 	%rd<3>;

	mov.u64 	%rd1, $str;
	cvta.global.u64 	%rd2, %rd1;
	{ // callseq 0, 0
	.param .b64 param0;
	st.param.b64 	[param0], %rd2;
	.param .b64 param1;
	st.param.b64 	[param1], 0;
	.param .b32 retval0;
	call.uni (retval0), 
	vprintf, 
	(
	param0, 
	param1
	);
	ld.param.b32 	%r1, [retval0];
	} // callseq 0
	ret;

}


// ===== COMPILED SASS (sm_100) =====

	.target	sm_100

	.elftype	@"ET_EXEC"


//--------------------- .note.nv.tkinfo           --------------------------
	.section	.note.nv.tkinfo,"",@"SHT_NOTE"
	.sectionflags	@"SHF_NOTE_NV_TKINFO"
	.tkinfo
        /*0018*/ 	.word	0x00000002
        /*0030*/ 	.string	""
        /*0030*/ 	.string	"ptxas"
        /*0030*/ 	.string	"Cuda compilation tools, release 13.0, V13.0.88"
        /*0030*/ 	.string	"Build cuda_13.0.r13.0/compiler.36424714_0"
        /*0030*/ 	.string	"-arch sm_100 -m 64 "



//--------------------- .note.nv.cuinfo           --------------------------
	.section	.note.nv.cuinfo,"",@"SHT_NOTE"
	.sectionflags	@"SHF_NOTE_NV_CUINFO"
        /*0018*/ 	.short	0x0002
        /*001a*/ 	.short	0x0064
        /*001c*/ 	.short	0x0082
	.zero		2


//--------------------- .nv.info                  --------------------------
	.section	.nv.info,"",@"SHT_CUDA_INFO"
	.align	4


	//----- nvinfo : EIATTR_REGCOUNT
	.align		4
        /*0000*/ 	.byte	0x04, 0x2f
        /*0002*/ 	.short	(.L_2 - .L_1)
	.align		4
.L_1:
        /*0004*/ 	.word	index@(_Z10hello_cudav)
        /*0008*/ 	.word	0x00000018


	//----- nvinfo : EIATTR_FRAME_SIZE
	.align		4
.L_2:
        /*000c*/ 	.byte	0x04, 0x11
        /*000e*/ 	.short	(.L_4 - .L_3)
	.align		4
.L_3:
        /*0010*/ 	.word	index@(_Z10hello_cudav)
        /*0014*/ 	.word	0x00000000


	//----- nvinfo : EIATTR_MIN_STACK_SIZE
	.align		4
.L_4:
        /*0018*/ 	.byte	0x04, 0x12
        /*001a*/ 	.short	(.L_6 - .L_5)
	.align		4
.L_5:
        /*001c*/ 	.word	index@(_Z10hello_cudav)
        /*0020*/ 	.word	0x00000000
.L_6:


//--------------------- .nv.compat                --------------------------
	.section	.nv.compat,"",@"SHT_CUDA_COMPAT_INFO"
	.align	4
        /*0000*/ 	.byte	0x02, 0x09, 0x00, 0x00, 0x02, 0x02, 0x01, 0x00, 0x02, 0x05, 0x05, 0x00, 0x03, 0x07, 0x01, 0x01
        /*0010*/ 	.byte	0x02, 0x03, 0x00, 0x00, 0x02, 0x06, 0x01, 0x00, 0x04, 0x0b, 0x08, 0x00, 0x09, 0x00, 0x00, 0x00
        /*0020*/ 	.byte	0x00, 0x00, 0x00, 0x00


//--------------------- .nv.info._Z10hello_cudav  --------------------------
	.section	.nv.info._Z10hello_cudav,"",@"SHT_CUDA_INFO"
	.sectionflags	@""
	.align	4


	//----- nvinfo : EIATTR_CUDA_API_VERSION
	.align		4
        /*0000*/ 	.byte	0x04, 0x37
        /*0002*/ 	.short	(.L_8 - .L_7)
.L_7:
        /*0004*/ 	.word	0x00000082


	//----- nvinfo : EIATTR_SPARSE_MMA_MASK
	.align		4
.L_8:
        /*0008*/ 	.byte	0x03, 0x50
        /*000a*/ 	.short	0x0000


	//----- nvinfo : EIATTR_MAXREG_COUNT
	.align		4
        /*000c*/ 	.byte	0x03, 0x1b
        /*000e*/ 	.short	0x00ff


	//----- nvinfo : EIATTR_EXTERNS
	.align		4
        /*0010*/ 	.byte	0x04, 0x0f
        /*0012*/ 	.short	(.L_10 - .L_9)


	//   ....[0]....
	.align		4
.L_9:
        /*0014*/ 	.word	index@(vprintf)


	//----- nvinfo : EIATTR_MERCURY_ISA_VERSION
	.align		4
.L_10:
        /*0018*/ 	.byte	0x03, 0x5f
        /*001a*/ 	.short	0x0101


	//----- nvinfo : EIATTR_VRC_CTA_INIT_COUNT
	.align		4
        /*001c*/ 	.byte	0x02, 0x4a
	.zero		1
	.zero		1


	//----- nvinfo : EIATTR_SYSCALL_OFFSETS
	.align		4
        /*0020*/ 	.byte	0x04, 0x46
        /*0022*/ 	.short	(.L_12 - .L_11)


	//   ....[0]....
.L_11:
        /*0024*/ 	.word	0x00000080


	//----- nvinfo : EIATTR_EXIT_INSTR_OFFSETS
	.align		4
.L_12:
        /*0028*/ 	.byte	0x04, 0x1c
        /*002a*/ 	.short	(.L_14 - .L_13)


	//   ....[0]....
.L_13:
        /*002c*/ 	.word	0x00000090


	//----- nvinfo : EIATTR_SW_WAR
	.align		4
.L_14:
        /*0030*/ 	.byte	0x04, 0x36
        /*0032*/ 	.short	(.L_16 - .L_15)
.L_15:
        /*0034*/ 	.word	0x00000008
.L_16:


//--------------------- .nv.callgraph             --------------------------
	.section	.nv.callgraph,"",@"SHT_CUDA_CALLGRAPH"
	.align	4
	.sectionentsize	8
	.align		4
        /*0000*/ 	.word	0x00000000
	.align		4
        /*0004*/ 	.word	0xffffffff
	.align		4
        /*0008*/ 	.word	index@(_Z10hello_cudav)
	.align		4
        /*000c*/ 	.word	index@(vprintf)
	.align		4
        /*0010*/ 	.word	0x00000000
	.align		4
        /*0014*/ 	.word	0xfffffffe
	.align		4
        /*0018*/ 	.word	0x00000000
	.align		4
        /*001c*/ 	.word	0xfffffffd
	.align		4
        /*0020*/ 	.word	0x00000000
	.align		4
        /*0024*/ 	.word	0xfffffffc


//--------------------- .nv.constant4             --------------------------
	.section	.nv.constant4,"a",@progbits
	.align	8
	.align		8
.nv.constant4:
        /*0000*/ 	.dword	vprintf
	.align		8
        /*0008*/ 	.dword	$str


//--------------------- .text._Z10hello_cudav     --------------------------
	.section	.text._Z10hello_cudav,"ax",@progbits
	.align	128
        .global         _Z10hello_cudav
        .type           _Z10hello_cudav,@function
        .size           _Z10hello_cudav,(.L_x_2 - _Z10hello_cudav)
        .other          _Z10hello_cudav,@"STO_CUDA_ENTRY STV_DEFAULT"
_Z10hello_cudav:
.text._Z10hello_cudav:
[----:B------:R-:W0:Y:S01]  /*0000*/  LDC R1, c[0x0][0x37c] ;  /* 0x0000df00ff017b82 */ /* 0x000e220000000800 */
[----:B------:R-:W-:Y:S01]  /*0010*/  MOV R0, 0x0 ;  /* 0x0000000000007802 */ /* 0x000fe20000000f00 */
[----:B------:R-:W1:Y:S01]  /*0020*/  LDCU.64 UR4, c[0x4][0x8] ;  /* 0x01000100ff0477ac */ /* 0x000e620008000a00 */
[----:B------:R-:W-:-:S05]  /*0030*/  CS2R R6, SRZ ;  /* 0x0000000000067805 */ /* 0x000fca000001ff00 */
[----:B------:R2:W3:Y:S01]  /*0040*/  LDC.64 R2, c[0x4][R0] ;  /* 0x0100000000027b82 */ /* 0x0004e20000000a00 */
[----:B-1----:R-:W-:Y:S02]  /*0050*/  IMAD.U32 R4, RZ, RZ, UR4 ;  /* 0x00000004ff047e24 */ /* 0x002fe4000f8e00ff */
[----:B--2---:R-:W-:-:S07]  /*0060*/  IMAD.U32 R5, RZ, RZ, UR5 ;  /* 0x00000005ff057e24 */ /* 0x004fce000f8e00ff */
[----:B------:R-:W-:-:S07]  /*0070*/  LEPC R20, `(.L_x_0) ;  /* 0x000000001014794e */ /* 0x000fce0000000000 */
[----:B0--3--:R-:W-:Y:S05]  /*0080*/  CALL.ABS.NOINC R2 ;  /* 0x0000000002007343 */ /* 0x009fea0003c00000 */
.L_x_0:
[----:B------:R-:W-:Y:S05]  /*0090*/  EXIT ;  /* 0x000000000000794d */ /* 0x000fea0003800000 */
.L_x_1:
[----:B------:R-:W-:-:S00]  /*00a0*/  BRA `(.L_x_1) ;  /* 0xfffffffc00fc7947 */ /* 0x000fc0000383ffff */
[----:B------:R-:W-:-:S00]  /*00b0*/  NOP ;  /* 0x0000000000007918 */ /* 0x000fc00000000000 */
        /* <DEDUP_REMOVED lines=12> */
.L_x_2:


//--------------------- .nv.global.init           --------------------------
	.section	.nv.global.init,"aw",@progbits
.nv.global.init:
	.type		$str,@object
	.size		$str,(.L_0 - $str)
$str:
        /*0000*/ 	.byte	0x48, 0x65, 0x6c, 0x6c, 0x6f, 0x20, 0x77, 0x6f, 0x72, 0x6c, 0x64, 0x20, 0x69, 0x6e, 0x20, 0x63
        /*0010*/ 	.byte	0x75, 0x64, 0x61, 0x20, 0x0a, 0x00
.L_0:


//--------------------- .nv.shared.reserved.0     --------------------------
	.section	.nv.shared.reserved.0,"aw",@nobits
	.weak		__nv_reservedSMEM_offset_0_alias
	.size		__nv_reservedSMEM_offset_0_alias, 0, 64
	.other		__nv_reservedSMEM_offset_0_alias,@"STO_CUDA_RESERVED_SHARED STV_DEFAULT"
__nv_reservedSMEM_offset_0_alias:
	.zero		0
	.zero		64


//--------------------- .nv.constant0._Z10hello_cudav --------------------------
	.section	.nv.constant0._Z10hello_cudav,"a",@progbits
	.sectionflags	@""
	.align	4
.nv.constant0._Z10hello_cudav:
	.zero		896


//--------------------- SYMBOLS --------------------------

	.type		.nv.reservedSmem.offset0,@object
	.size		.nv.reservedSmem.offset0,0x4
	.type		vprintf,@function
